	.headerflags	@"EF_CUDA_TEXMODE_UNIFIED EF_CUDA_64BIT_ADDRESS EF_CUDA_ACCELERATORS EF_CUDA_SM90 EF_CUDA_VIRTUAL_SM(EF_CUDA_SM90)"
	.elftype	@"ET_EXEC"


//--------------------- .nv.info                  --------------------------
	.section	.nv.info,"",@"SHT_CUDA_INFO"
	.align	4


	//----- nvinfo : EIATTR_REGCOUNT
	.align		4
        /*0000*/ 	.byte	0x04, 0x2f
        /*0002*/ 	.short	(.L_1 - .L_0)
	.align		4
.L_0:
        /*0004*/ 	.word	index@(triton_poi_fused__safe_softmax_4)
        /*0008*/ 	.word	0x00000012


	//----- nvinfo : EIATTR_MIN_STACK_SIZE
	.align		4
.L_1:
        /*000c*/ 	.byte	0x04, 0x12
        /*000e*/ 	.short	(.L_3 - .L_2)
	.align		4
.L_2:
        /*0010*/ 	.word	index@(triton_poi_fused__safe_softmax_4)
        /*0014*/ 	.word	0x00000000


	//----- nvinfo : EIATTR_FRAME_SIZE
	.align		4
.L_3:
        /*0018*/ 	.byte	0x04, 0x11
        /*001a*/ 	.short	(.L_5 - .L_4)
	.align		4
.L_4:
        /*001c*/ 	.word	index@(triton_poi_fused__safe_softmax_4)
        /*0020*/ 	.word	0x00000000


	//----- nvinfo : EIATTR_MIN_STACK_SIZE
	.align		4
.L_5:
        /*0024*/ 	.byte	0x04, 0x12
        /*0026*/ 	.short	(.L_7 - .L_6)
	.align		4
.L_6:
        /*0028*/ 	.word	index@(triton_poi_fused__safe_softmax_4)
        /*002c*/ 	.word	0x00000000
.L_7:


//--------------------- .nv.info.triton_poi_fused__safe_softmax_4 --------------------------
	.section	.nv.info.triton_poi_fused__safe_softmax_4,"",@"SHT_CUDA_INFO"
	.sectionflags	@""
	.align	4


	//----- nvinfo : EIATTR_CUDA_API_VERSION
	.align		4
        /*0000*/ 	.byte	0x04, 0x37
        /*0002*/ 	.short	(.L_9 - .L_8)
.L_8:
        /*0004*/ 	.word	0x0000007c


	//----- nvinfo : EIATTR_KPARAM_INFO
	.align		4
.L_9:
        /*0008*/ 	.byte	0x04, 0x17
        /*000a*/ 	.short	(.L_11 - .L_10)
.L_10:
        /*000c*/ 	.word	0x00000000
        /*0010*/ 	.short	0x0002
        /*0012*/ 	.short	0x0010
        /*0014*/ 	.byte	0x00, 0xf0, 0x11, 0x00


	//----- nvinfo : EIATTR_KPARAM_INFO
	.align		4
.L_11:
        /*0018*/ 	.byte	0x04, 0x17
        /*001a*/ 	.short	(.L_13 - .L_12)
.L_12:
        /*001c*/ 	.word	0x00000000
        /*0020*/ 	.short	0x0001
        /*0022*/ 	.short	0x0008
        /*0024*/ 	.byte	0x00, 0xf4, 0x21, 0x00


	//----- nvinfo : EIATTR_KPARAM_INFO
	.align		4
.L_13:
        /*0028*/ 	.byte	0x04, 0x17
        /*002a*/ 	.short	(.L_15 - .L_14)
.L_14:
        /*002c*/ 	.word	0x00000000
        /*0030*/ 	.short	0x0000
        /*0032*/ 	.short	0x0000
        /*0034*/ 	.byte	0x00, 0xf4, 0x21, 0x00


	//----- nvinfo : EIATTR_SPARSE_MMA_MASK
	.align		4
.L_15:
        /*0038*/ 	.byte	0x03, 0x50
        /*003a*/ 	.short	0x0000


	//----- nvinfo : EIATTR_MAXREG_COUNT
	.align		4
        /*003c*/ 	.byte	0x03, 0x1b
        /*003e*/ 	.short	0x00ff


	//----- nvinfo : EIATTR_EXIT_INSTR_OFFSETS
	.align		4
        /*0040*/ 	.byte	0x04, 0x1c
        /*0042*/ 	.short	(.L_17 - .L_16)


	//   ....[0]....
.L_16:
        /*0044*/ 	.word	0x000003e0


	//   ....[1]....
        /*0048*/ 	.word	0x00000400


	//----- nvinfo : EIATTR_REQNTID
	.align		4
.L_17:
        /*004c*/ 	.byte	0x04, 0x10
        /*004e*/ 	.short	(.L_19 - .L_18)
.L_18:
        /*0050*/ 	.word	0x00000080
        /*0054*/ 	.word	0x00000001
        /*0058*/ 	.word	0x00000001


	//----- nvinfo : EIATTR_CBANK_PARAM_SIZE
	.align		4
.L_19:
        /*005c*/ 	.byte	0x03, 0x19
        /*005e*/ 	.short	0x0014


	//----- nvinfo : EIATTR_PARAM_CBANK
	.align		4
        /*0060*/ 	.byte	0x04, 0x0a
        /*0062*/ 	.short	(.L_21 - .L_20)
	.align		4
.L_20:
        /*0064*/ 	.word	index@(.nv.constant0.triton_poi_fused__safe_softmax_4)
        /*0068*/ 	.short	0x0210
        /*006a*/ 	.short	0x0014


	//----- nvinfo : EIATTR_SW_WAR
	.align		4
.L_21:
        /*006c*/ 	.byte	0x04, 0x36
        /*006e*/ 	.short	(.L_23 - .L_22)
.L_22:
        /*0070*/ 	.word	0x00000008
.L_23:


//--------------------- .nv.callgraph             --------------------------
	.section	.nv.callgraph,"",@"SHT_CUDA_CALLGRAPH"
	.align	4
	.sectionentsize	8
	.align		4
        /*0000*/ 	.word	0x00000000
	.align		4
        /*0004*/ 	.word	0xffffffff
	.align		4
        /*0008*/ 	.word	0x00000000
	.align		4
        /*000c*/ 	.word	0xfffffffe
	.align		4
        /*0010*/ 	.word	0x00000000
	.align		4
        /*0014*/ 	.word	0xfffffffd
	.align		4
        /*0018*/ 	.word	0x00000000
	.align		4
        /*001c*/ 	.word	0xfffffffc


//--------------------- .text.triton_poi_fused__safe_softmax_4 --------------------------
	.section	.text.triton_poi_fused__safe_softmax_4,"ax",@progbits
	.align	128
        .global         triton_poi_fused__safe_softmax_4
        .type           triton_poi_fused__safe_softmax_4,@function
        .size           triton_poi_fused__safe_softmax_4,(.L_x_1 - triton_poi_fused__safe_softmax_4)
        .other          triton_poi_fused__safe_softmax_4,@"STO_CUDA_ENTRY STV_DEFAULT"
triton_poi_fused__safe_softmax_4:
.text.triton_poi_fused__safe_softmax_4:
[----:B------:R-:W0:Y:S02]  /*0000*/  LDC R1, c[0x0][0x28] ;  /* 0x00000a00ff017b82 */ /* 0x000e240000000800 */
[----:B------:R-:W1:Y:S01]  /*0010*/  S2R R0, SR_TID.X ;  /* 0x0000000000007919 */ /* 0x000e620000002100 */
[----:B------:R-:W2:Y:S01]  /*0020*/  LDC.64 R2, c[0x0][0x210] ;  /* 0x00008400ff027b82 */ /* 0x000ea20000000a00 */
[----:B------:R-:W-:Y:S01]  /*0030*/  CS2R R14, SRZ ;  /* 0x00000000000e7805 */ /* 0x000fe2000001ff00 */
[----:B------:R-:W-:Y:S01]  /*0040*/  ULDC.64 UR4, c[0x0][0x208] ;  /* 0x0000820000047ab9 */ /* 0x000fe20000000a00 */
[----:B------:R-:W3:Y:S01]  /*0050*/  S2R R7, SR_CTAID.X ;  /* 0x0000000000077919 */ /* 0x000ee20000002500 */
[----:B-1----:R-:W-:Y:S01]  /*0060*/  IMAD.SHL.U32 R0, R0, 0x2, RZ ;  /* 0x0000000200007824 */ /* 0x002fe200078e00ff */
[----:B---3--:R-:W-:-:S04]  /*0070*/  SHF.R.S32.HI R4, RZ, 0x17, R7 ;  /* 0x00000017ff047819 */ /* 0x008fc80000011407 */
[----:B------:R-:W-:Y:S02]  /*0080*/  LOP3.LUT R0, R0, 0xfe, RZ, 0xc0, !PT ;  /* 0x000000fe00007812 */ /* 0x000fe400078ec0ff */
[----:B------:R-:W-:-:S03]  /*0090*/  SGXT R4, R4, 0x1 ;  /* 0x000000010404781a */ /* 0x000fc60000000200 */
[----:B------:R-:W-:-:S05]  /*00a0*/  IMAD R7, R7, 0x100, R0 ;  /* 0x0000010007077824 */ /* 0x000fca00078e0200 */
[----:B------:R-:W-:Y:S02]  /*00b0*/  LEA.HI R4, R4, R7, RZ, 0x2 ;  /* 0x0000000704047211 */ /* 0x000fe400078f10ff */
[----:B------:R-:W-:Y:S02]  /*00c0*/  ISETP.GE.AND P0, PT, R7, 0x100, PT ;  /* 0x000001000700780c */ /* 0x000fe40003f06270 */
[----:B------:R-:W-:-:S05]  /*00d0*/  LOP3.LUT R5, R4, 0xfffffffc, RZ, 0xc0, !PT ;  /* 0xfffffffc04057812 */ /* 0x000fca00078ec0ff */
[----:B--2---:R-:W-:-:S06]  /*00e0*/  IMAD.WIDE R4, R5, 0x4, R2 ;  /* 0x0000000405047825 */ /* 0x004fcc00078e0202 */
[----:B------:R-:W2:Y:S01]  /*00f0*/  @!P0 LDG.E.EL R15, desc[UR4][R4.64] ;  /* 0x00000004040f8981 */ /* 0x000ea2000c2e1900 */
[----:B------:R-:W-:-:S03]  /*0100*/  IMAD.MOV.U32 R0, RZ, RZ, RZ ;  /* 0x000000ffff007224 */ /* 0x000fc600078e00ff */
[----:B------:R-:W3:Y:S01]  /*0110*/  @!P0 LDG.E.EL R14, desc[UR4][R4.64] ;  /* 0x00000004040e8981 */ /* 0x000ee2000c2e1900 */
[----:B------:R-:W-:Y:S01]  /*0120*/  IMAD.MOV.U32 R6, RZ, RZ, RZ ;  /* 0x000000ffff067224 */ /* 0x000fe200078e00ff */
[----:B------:R-:W-:Y:S02]  /*0130*/  CS2R R10, SRZ ;  /* 0x00000000000a7805 */ /* 0x000fe4000001ff00 */
[----:B------:R-:W4:Y:S04]  /*0140*/  @!P0 LDG.E.EL R0, desc[UR4][R4.64+0x4] ;  /* 0x0000040404008981 */ /* 0x000f28000c2e1900 */
[----:B------:R-:W5:Y:S04]  /*0150*/  @!P0 LDG.E.EL R6, desc[UR4][R4.64+0x4] ;  /* 0x0000040404068981 */ /* 0x000f68000c2e1900 */
[----:B------:R-:W5:Y:S04]  /*0160*/  @!P0 LDG.E.EL R10, desc[UR4][R4.64+0x8] ;  /* 0x00000804040a8981 */ /* 0x000f68000c2e1900 */
[----:B------:R-:W5:Y:S01]  /*0170*/  @!P0 LDG.E.EL R11, desc[UR4][R4.64+0x8] ;  /* 0x00000804040b8981 */ /* 0x000f62000c2e1900 */
[----:B------:R-:W-:-:S06]  /*0180*/  CS2R R12, SRZ ;  /* 0x00000000000c7805 */ /* 0x000fcc000001ff00 */
[----:B------:R-:W5:Y:S04]  /*0190*/  @!P0 LDG.E.EL R12, desc[UR4][R4.64+0xc] ;  /* 0x00000c04040c8981 */ /* 0x000f68000c2e1900 */
[----:B------:R-:W5:Y:S01]  /*01a0*/  @!P0 LDG.E.EL R13, desc[UR4][R4.64+0xc] ;  /* 0x00000c04040d8981 */ /* 0x000f62000c2e1900 */
[----:B------:R-:W-:Y:S01]  /*01b0*/  CS2R R8, SRZ ;  /* 0x0000000000087805 */ /* 0x000fe2000001ff00 */
[----:B------:R-:W-:-:S05]  /*01c0*/  IMAD.WIDE R2, R7, 0x4, R2 ;  /* 0x0000000407027825 */ /* 0x000fca00078e0202 */
[----:B------:R1:W5:Y:S02]  /*01d0*/  @!P0 LDG.E.64 R8, desc[UR4][R2.64] ;  /* 0x0000000402088981 */ /* 0x000364000c1e1b00 */
[----:B-1----:R-:W1:Y:S02]  /*01e0*/  LDC.64 R2, c[0x0][0x218] ;  /* 0x00008600ff027b82 */ /* 0x002e640000000a00 */
[----:B-1----:R-:W-:Y:S01]  /*01f0*/  IMAD.WIDE R2, R7, 0x4, R2 ;  /* 0x0000000407027825 */ /* 0x002fe200078e0202 */
[C---:B--2---:R-:W-:Y:S02]  /*0200*/  FSETP.NAN.AND P3, PT, R15.reuse, R15, PT ;  /* 0x0000000f0f00720b */ /* 0x044fe40003f68000 */
[C---:B---3--:R-:W-:Y:S02]  /*0210*/  FSETP.NAN.AND P4, PT, R14.reuse, R14, PT ;  /* 0x0000000e0e00720b */ /* 0x048fe40003f88000 */
[----:B----4-:R-:W-:Y:S02]  /*0220*/  FSETP.GT.AND P1, PT, R15, R0, PT ;  /* 0x000000000f00720b */ /* 0x010fe40003f24000 */
[----:B-----5:R-:W-:-:S07]  /*0230*/  FSETP.GT.AND P2, PT, R14, R6, PT ;  /* 0x000000060e00720b */ /* 0x020fce0003f44000 */
[----:B------:R-:W-:Y:S02]  /*0240*/  @!P3 FSEL R15, R15, R0, P1 ;  /* 0x000000000f0fb208 */ /* 0x000fe40000800000 */
[----:B------:R-:W-:Y:S02]  /*0250*/  @!P4 FSEL R14, R14, R6, P2 ;  /* 0x000000060e0ec208 */ /* 0x000fe40001000000 */
[C---:B------:R-:W-:Y:S02]  /*0260*/  FSETP.GT.AND P1, PT, R15.reuse, R10, PT ;  /* 0x0000000a0f00720b */ /* 0x040fe40003f24000 */
[C---:B------:R-:W-:Y:S02]  /*0270*/  FSETP.GT.AND P2, PT, R14.reuse, R11, PT ;  /* 0x0000000b0e00720b */ /* 0x040fe40003f44000 */
[----:B------:R-:W-:Y:S02]  /*0280*/  FSETP.NAN.AND P3, PT, R15, R15, PT ;  /* 0x0000000f0f00720b */ /* 0x000fe40003f68000 */
[----:B------:R-:W-:-:S07]  /*0290*/  FSETP.NAN.AND P4, PT, R14, R14, PT ;  /* 0x0000000e0e00720b */ /* 0x000fce0003f88000 */
[----:B------:R-:W-:Y:S02]  /*02a0*/  @!P1 FSEL R15, R15, R10, P3 ;  /* 0x0000000a0f0f9208 */ /* 0x000fe40001800000 */
[----:B------:R-:W-:Y:S02]  /*02b0*/  @!P2 FSEL R14, R14, R11, P4 ;  /* 0x0000000b0e0ea208 */ /* 0x000fe40002000000 */
[C---:B------:R-:W-:Y:S02]  /*02c0*/  FSETP.GT.AND P1, PT, R15.reuse, R12, PT ;  /* 0x0000000c0f00720b */ /* 0x040fe40003f24000 */
[C---:B------:R-:W-:Y:S02]  /*02d0*/  FSETP.GT.AND P2, PT, R14.reuse, R13, PT ;  /* 0x0000000d0e00720b */ /* 0x040fe40003f44000 */
[----:B------:R-:W-:Y:S02]  /*02e0*/  FSETP.NAN.AND P3, PT, R15, R15, PT ;  /* 0x0000000f0f00720b */ /* 0x000fe40003f68000 */
[----:B------:R-:W-:-:S07]  /*02f0*/  FSETP.NAN.AND P4, PT, R14, R14, PT ;  /* 0x0000000e0e00720b */ /* 0x000fce0003f88000 */
[----:B------:R-:W-:Y:S02]  /*0300*/  @!P1 FSEL R15, R15, R12, P3 ;  /* 0x0000000c0f0f9208 */ /* 0x000fe40001800000 */
[----:B------:R-:W-:-:S03]  /*0310*/  @!P2 FSEL R14, R14, R13, P4 ;  /* 0x0000000d0e0ea208 */ /* 0x000fc60002000000 */
[----:B------:R-:W-:Y:S02]  /*0320*/  FADD R8, -R15, R8 ;  /* 0x000000080f087221 */ /* 0x000fe40000000100 */
[----:B------:R-:W-:Y:S02]  /*0330*/  FADD R9, -R14, R9 ;  /* 0x000000090e097221 */ /* 0x000fe40000000100 */
[----:B------:R-:W-:Y:S02]  /*0340*/  FMUL R8, R8, 1.4426950216293334961 ;  /* 0x3fb8aa3b08087820 */ /* 0x000fe40000400000 */
[----:B------:R-:W-:-:S03]  /*0350*/  FMUL R9, R9, 1.4426950216293334961 ;  /* 0x3fb8aa3b09097820 */ /* 0x000fc60000400000 */
[----:B------:R-:W-:Y:S02]  /*0360*/  FSETP.GEU.AND P1, PT, R8, -126, PT ;  /* 0xc2fc00000800780b */ /* 0x000fe40003f2e000 */
[----:B------:R-:W-:-:S11]  /*0370*/  FSETP.GEU.AND P2, PT, R9, -126, PT ;  /* 0xc2fc00000900780b */ /* 0x000fd60003f4e000 */
[----:B------:R-:W-:Y:S02]  /*0380*/  @!P1 FMUL R8, R8, 0.5 ;  /* 0x3f00000008089820 */ /* 0x000fe40000400000 */
[----:B------:R-:W-:Y:S02]  /*0390*/  @!P2 FMUL R9, R9, 0.5 ;  /* 0x3f0000000909a820 */ /* 0x000fe40000400000 */
[----:B------:R-:W1:Y:S08]  /*03a0*/  MUFU.EX2 R4, R8 ;  /* 0x0000000800047308 */ /* 0x000e700000000800 */
[----:B------:R-:W2:Y:S01]  /*03b0*/  MUFU.EX2 R5, R9 ;  /* 0x0000000900057308 */ /* 0x000ea20000000800 */
[----:B-1----:R-:W-:Y:S01]  /*03c0*/  @!P1 FMUL R4, R4, R4 ;  /* 0x0000000404049220 */ /* 0x002fe20000400000 */
[----:B--2---:R-:W-:Y:S01]  /*03d0*/  @!P2 FMUL R5, R5, R5 ;  /* 0x000000050505a220 */ /* 0x004fe20000400000 */
[----:B------:R-:W-:Y:S06]  /*03e0*/  @P0 EXIT ;  /* 0x000000000000094d */ /* 0x000fec0003800000 */
[----:B------:R-:W-:Y:S01]  /*03f0*/  STG.E.64 desc[UR4][R2.64], R4 ;  /* 0x0000000402007986 */ /* 0x000fe2000c101b04 */
[----:B------:R-:W-:Y:S05]  /*0400*/  EXIT ;  /* 0x000000000000794d */ /* 0x000fea0003800000 */
.L_x_0:
[----:B------:R-:W-:-:S00]  /*0410*/  BRA `(.L_x_0) ;  /* 0xfffffffc00fc7947 */ /* 0x000fc0000383ffff */
[----:B------:R-:W-:-:S00]  /*0420*/  NOP ;  /* 0x0000000000007918 */ /* 0x000fc00000000000 */
        /* <DEDUP_REMOVED lines=13> */
.L_x_1:


//--------------------- .nv.constant0.triton_poi_fused__safe_softmax_4 --------------------------
	.section	.nv.constant0.triton_poi_fused__safe_softmax_4,"a",@progbits
	.sectionflags	@""
	.align	4
.nv.constant0.triton_poi_fused__safe_softmax_4:
	.zero		548
